//
// Generated by NVIDIA NVVM Compiler
//
// Compiler Build ID: CL-36424714
// Cuda compilation tools, release 13.0, V13.0.88
// Based on NVVM 20.0.0
//

.version 9.0
.target sm_100
.address_size 64

	// .globl	_Z16life_step_kernelPKmPmii

.visible .entry _Z16life_step_kernelPKmPmii(
	.param .u64 .ptr .align 1 _Z16life_step_kernelPKmPmii_param_0,
	.param .u64 .ptr .align 1 _Z16life_step_kernelPKmPmii_param_1,
	.param .u32 _Z16life_step_kernelPKmPmii_param_2,
	.param .u32 _Z16life_step_kernelPKmPmii_param_3
)
{
	.reg .pred 	%p<12>;
	.reg .b32 	%r<48>;
	.reg .b64 	%rd<113>;

	ld.param.u32 	%r4, [_Z16life_step_kernelPKmPmii_param_2];
	ld.param.u32 	%r5, [_Z16life_step_kernelPKmPmii_param_3];
	cvt.s64.s32 	%rd1, %r5;
	mul.wide.s32 	%rd2, %r5, %r4;
	mov.u32 	%r6, %ctaid.x;
	mov.u32 	%r7, %ntid.x;
	mov.u32 	%r8, %tid.x;
	mad.lo.s32 	%r9, %r6, %r7, %r8;
	cvt.u64.u32 	%rd100, %r9;
	setp.le.u64 	%p1, %rd2, %rd100;
	@%p1 bra 	$L__BB0_20;
	cvt.u32.u64 	%r10, %rd1;
$L__BB0_2:
	or.b64  	%rd37, %rd100, %rd1;
	and.b64  	%rd38, %rd37, -4294967296;
	setp.ne.s64 	%p2, %rd38, 0;
	@%p2 bra 	$L__BB0_4;
	cvt.u32.u64 	%r11, %rd100;
	div.u32 	%r12, %r11, %r10;
	mul.lo.s32 	%r13, %r12, %r10;
	sub.s32 	%r14, %r11, %r13;
	cvt.u64.u32 	%rd101, %r12;
	cvt.u64.u32 	%rd102, %r14;
	bra.uni 	$L__BB0_5;
$L__BB0_4:
	div.u64 	%rd101, %rd100, %rd1;
	mul.lo.s64 	%rd39, %rd101, %rd1;
	sub.s64 	%rd102, %rd100, %rd39;
$L__BB0_5:
	ld.param.u64 	%rd98, [_Z16life_step_kernelPKmPmii_param_0];
	cvt.u32.u64 	%r1, %rd101;
	cvt.u32.u64 	%r2, %rd102;
	setp.lt.s32 	%p3, %r2, 1;
	add.s32 	%r3, %r2, 1;
	cvta.to.global.u64 	%rd11, %rd98;
	shl.b64 	%rd41, %rd100, 3;
	add.s64 	%rd12, %rd11, %rd41;
	ld.global.nc.u64 	%rd13, [%rd12];
	mov.b64 	%rd103, 0;
	@%p3 bra 	$L__BB0_7;
	ld.global.nc.u64 	%rd103, [%rd12+-8];
$L__BB0_7:
	setp.ge.s32 	%p4, %r3, %r5;
	mov.b64 	%rd104, 0;
	@%p4 bra 	$L__BB0_9;
	ld.global.nc.u64 	%rd104, [%rd12+8];
$L__BB0_9:
	setp.lt.s32 	%p5, %r1, 1;
	mov.b64 	%rd106, 0;
	mov.u64 	%rd107, %rd106;
	mov.u64 	%rd108, %rd106;
	@%p5 bra 	$L__BB0_14;
	setp.lt.s32 	%p6, %r2, 1;
	sub.s64 	%rd45, %rd100, %rd1;
	shl.b64 	%rd46, %rd45, 3;
	add.s64 	%rd18, %rd11, %rd46;
	ld.global.nc.u64 	%rd107, [%rd18];
	mov.b64 	%rd106, 0;
	@%p6 bra 	$L__BB0_12;
	mul.wide.s32 	%rd47, %r5, 8;
	xor.b64  	%rd48, %rd47, -8;
	add.s64 	%rd49, %rd12, %rd48;
	ld.global.nc.u64 	%rd106, [%rd49];
$L__BB0_12:
	setp.ge.s32 	%p7, %r3, %r5;
	mov.b64 	%rd108, 0;
	@%p7 bra 	$L__BB0_14;
	ld.global.nc.u64 	%rd108, [%rd18+8];
$L__BB0_14:
	add.s32 	%r15, %r1, 1;
	setp.ge.s32 	%p8, %r15, %r4;
	mov.b64 	%rd110, 0;
	mov.u64 	%rd111, %rd110;
	mov.u64 	%rd112, %rd110;
	@%p8 bra 	$L__BB0_19;
	setp.lt.s32 	%p9, %r2, 1;
	shl.b64 	%rd53, %rd1, 3;
	add.s64 	%rd26, %rd12, %rd53;
	ld.global.nc.u64 	%rd111, [%rd26];
	mov.b64 	%rd110, 0;
	@%p9 bra 	$L__BB0_17;
	ld.global.nc.u64 	%rd110, [%rd26+-8];
$L__BB0_17:
	setp.ge.s32 	%p10, %r3, %r5;
	mov.b64 	%rd112, 0;
	@%p10 bra 	$L__BB0_19;
	ld.global.nc.u64 	%rd112, [%rd26+8];
$L__BB0_19:
	ld.param.u64 	%rd99, [_Z16life_step_kernelPKmPmii_param_1];
	mov.b64 	{%r16, %r17}, %rd106;
	mov.b64 	{%r18, %r19}, %rd107;
	shf.l.wrap.b32 	%r20, %r17, %r18, 1;
	shf.l.wrap.b32 	%r21, %r18, %r19, 1;
	mov.b64 	%rd55, {%r20, %r21};
	mov.b64 	{%r22, %r23}, %rd108;
	shf.l.wrap.b32 	%r24, %r19, %r22, 31;
	shf.l.wrap.b32 	%r25, %r18, %r19, 31;
	mov.b64 	%rd56, {%r25, %r24};
	mov.b64 	{%r26, %r27}, %rd103;
	mov.b64 	{%r28, %r29}, %rd13;
	shf.l.wrap.b32 	%r30, %r27, %r28, 1;
	shf.l.wrap.b32 	%r31, %r28, %r29, 1;
	mov.b64 	%rd57, {%r30, %r31};
	mov.b64 	{%r32, %r33}, %rd104;
	shf.l.wrap.b32 	%r34, %r29, %r32, 31;
	shf.l.wrap.b32 	%r35, %r28, %r29, 31;
	mov.b64 	%rd58, {%r35, %r34};
	mov.b64 	{%r36, %r37}, %rd110;
	mov.b64 	{%r38, %r39}, %rd111;
	shf.l.wrap.b32 	%r40, %r37, %r38, 1;
	shf.l.wrap.b32 	%r41, %r38, %r39, 1;
	mov.b64 	%rd59, {%r40, %r41};
	mov.b64 	{%r42, %r43}, %rd112;
	shf.l.wrap.b32 	%r44, %r39, %r42, 31;
	shf.l.wrap.b32 	%r45, %r38, %r39, 31;
	mov.b64 	%rd60, {%r45, %r44};
	xor.b64  	%rd61, %rd55, %rd107;
	xor.b64  	%rd62, %rd61, %rd56;
	or.b64  	%rd63, %rd56, %rd107;
	and.b64  	%rd64, %rd63, %rd55;
	and.b64  	%rd65, %rd56, %rd107;
	or.b64  	%rd66, %rd64, %rd65;
	xor.b64  	%rd67, %rd58, %rd57;
	and.b64  	%rd68, %rd58, %rd57;
	xor.b64  	%rd69, %rd59, %rd111;
	xor.b64  	%rd70, %rd69, %rd60;
	or.b64  	%rd71, %rd60, %rd111;
	and.b64  	%rd72, %rd71, %rd59;
	and.b64  	%rd73, %rd60, %rd111;
	or.b64  	%rd74, %rd72, %rd73;
	xor.b64  	%rd75, %rd62, %rd67;
	xor.b64  	%rd76, %rd75, %rd70;
	or.b64  	%rd77, %rd70, %rd67;
	and.b64  	%rd78, %rd77, %rd62;
	and.b64  	%rd79, %rd70, %rd67;
	or.b64  	%rd80, %rd78, %rd79;
	xor.b64  	%rd81, %rd66, %rd68;
	xor.b64  	%rd82, %rd81, %rd74;
	or.b64  	%rd83, %rd74, %rd68;
	and.b64  	%rd84, %rd83, %rd66;
	and.b64  	%rd85, %rd74, %rd68;
	or.b64  	%rd86, %rd84, %rd85;
	xor.b64  	%rd87, %rd82, %rd80;
	and.b64  	%rd88, %rd82, %rd80;
	or.b64  	%rd89, %rd86, %rd88;
	not.b64 	%rd90, %rd89;
	or.b64  	%rd91, %rd76, %rd13;
	and.b64  	%rd92, %rd87, %rd91;
	and.b64  	%rd93, %rd92, %rd90;
	cvta.to.global.u64 	%rd94, %rd99;
	shl.b64 	%rd95, %rd100, 3;
	add.s64 	%rd96, %rd94, %rd95;
	st.global.u64 	[%rd96], %rd93;
	mov.u32 	%r46, %nctaid.x;
	mov.u32 	%r47, %ntid.x;
	mul.wide.u32 	%rd97, %r46, %r47;
	add.s64 	%rd100, %rd100, %rd97;
	setp.lt.u64 	%p11, %rd100, %rd2;
	@%p11 bra 	$L__BB0_2;
$L__BB0_20:
	ret;

}


// ===== COMPILED SASS (sm_100) =====

	.target	sm_100

	.elftype	@"ET_EXEC"


//--------------------- .note.nv.tkinfo           --------------------------
	.section	.note.nv.tkinfo,"",@"SHT_NOTE"
	.sectionflags	@"SHF_NOTE_NV_TKINFO"
	.tkinfo
        /*0018*/ 	.word	0x00000002
        /*0030*/ 	.string	""
        /*0030*/ 	.string	"ptxas"
        /*0030*/ 	.string	"Cuda compilation tools, release 13.0, V13.0.88"
        /*0030*/ 	.string	"Build cuda_13.0.r13.0/compiler.36424714_0"
        /*0030*/ 	.string	"-arch sm_100 -m 64 "



//--------------------- .note.nv.cuinfo           --------------------------
	.section	.note.nv.cuinfo,"",@"SHT_NOTE"
	.sectionflags	@"SHF_NOTE_NV_CUINFO"
        /*0018*/ 	.short	0x0002
        /*001a*/ 	.short	0x0064
        /*001c*/ 	.short	0x0082
	.zero		2


//--------------------- .nv.info                  --------------------------
	.section	.nv.info,"",@"SHT_CUDA_INFO"
	.align	4


	//----- nvinfo : EIATTR_REGCOUNT
	.align		4
        /*0000*/ 	.byte	0x04, 0x2f
        /*0002*/ 	.short	(.L_1 - .L_0)
	.align		4
.L_0:
        /*0004*/ 	.word	index@(_Z16life_step_kernelPKmPmii)
        /*0008*/ 	.word	0x00000020


	//----- nvinfo : EIATTR_FRAME_SIZE
	.align		4
.L_1:
        /*000c*/ 	.byte	0x04, 0x11
        /*000e*/ 	.short	(.L_3 - .L_2)
	.align		4
.L_2:
        /*0010*/ 	.word	index@($__internal_0_$__cuda_sm20_div_u64)
        /*0014*/ 	.word	0x00000000


	//----- nvinfo : EIATTR_FRAME_SIZE
	.align		4
.L_3:
        /*0018*/ 	.byte	0x04, 0x11
        /*001a*/ 	.short	(.L_5 - .L_4)
	.align		4
.L_4:
        /*001c*/ 	.word	index@(_Z16life_step_kernelPKmPmii)
        /*0020*/ 	.word	0x00000000


	//----- nvinfo : EIATTR_MIN_STACK_SIZE
	.align		4
.L_5:
        /*0024*/ 	.byte	0x04, 0x12
        /*0026*/ 	.short	(.L_7 - .L_6)
	.align		4
.L_6:
        /*0028*/ 	.word	index@(_Z16life_step_kernelPKmPmii)
        /*002c*/ 	.word	0x00000000
.L_7:


//--------------------- .nv.compat                --------------------------
	.section	.nv.compat,"",@"SHT_CUDA_COMPAT_INFO"
	.align	4
        /*0000*/ 	.byte	0x02, 0x09, 0x00, 0x00, 0x02, 0x02, 0x01, 0x00, 0x02, 0x05, 0x05, 0x00, 0x03, 0x07, 0x01, 0x01
        /*0010*/ 	.byte	0x02, 0x03, 0x00, 0x00, 0x02, 0x06, 0x01, 0x00, 0x04, 0x0b, 0x08, 0x00, 0x09, 0x00, 0x00, 0x00
        /*0020*/ 	.byte	0x00, 0x00, 0x00, 0x00


//--------------------- .nv.info._Z16life_step_kernelPKmPmii --------------------------
	.section	.nv.info._Z16life_step_kernelPKmPmii,"",@"SHT_CUDA_INFO"
	.sectionflags	@""
	.align	4


	//----- nvinfo : EIATTR_CUDA_API_VERSION
	.align		4
        /*0000*/ 	.byte	0x04, 0x37
        /*0002*/ 	.short	(.L_9 - .L_8)
.L_8:
        /*0004*/ 	.word	0x00000082


	//----- nvinfo : EIATTR_KPARAM_INFO
	.align		4
.L_9:
        /*0008*/ 	.byte	0x04, 0x17
        /*000a*/ 	.short	(.L_11 - .L_10)
.L_10:
        /*000c*/ 	.word	0x00000000
        /*0010*/ 	.short	0x0003
        /*0012*/ 	.short	0x0014
        /*0014*/ 	.byte	0x00, 0xf0, 0x11, 0x00


	//----- nvinfo : EIATTR_KPARAM_INFO
	.align		4
.L_11:
        /*0018*/ 	.byte	0x04, 0x17
        /*001a*/ 	.short	(.L_13 - .L_12)
.L_12:
        /*001c*/ 	.word	0x00000000
        /*0020*/ 	.short	0x0002
        /*0022*/ 	.short	0x0010
        /*0024*/ 	.byte	0x00, 0xf0, 0x11, 0x00


	//----- nvinfo : EIATTR_KPARAM_INFO
	.align		4
.L_13:
        /*0028*/ 	.byte	0x04, 0x17
        /*002a*/ 	.short	(.L_15 - .L_14)
.L_14:
        /*002c*/ 	.word	0x00000000
        /*0030*/ 	.short	0x0001
        /*0032*/ 	.short	0x0008
        /*0034*/ 	.byte	0x00, 0xf5, 0x21, 0x00


	//----- nvinfo : EIATTR_KPARAM_INFO
	.align		4
.L_15:
        /*0038*/ 	.byte	0x04, 0x17
        /*003a*/ 	.short	(.L_17 - .L_16)
.L_16:
        /*003c*/ 	.word	0x00000000
        /*0040*/ 	.short	0x0000
        /*0042*/ 	.short	0x0000
        /*0044*/ 	.byte	0x00, 0xf5, 0x21, 0x00


	//----- nvinfo : EIATTR_SPARSE_MMA_MASK
	.align		4
.L_17:
        /*0048*/ 	.byte	0x03, 0x50
        /*004a*/ 	.short	0x0000


	//----- nvinfo : EIATTR_MAXREG_COUNT
	.align		4
        /*004c*/ 	.byte	0x03, 0x1b
        /*004e*/ 	.short	0x00ff


	//----- nvinfo : EIATTR_MERCURY_ISA_VERSION
	.align		4
        /*0050*/ 	.byte	0x03, 0x5f
        /*0052*/ 	.short	0x0101


	//----- nvinfo : EIATTR_VRC_CTA_INIT_COUNT
	.align		4
        /*0054*/ 	.byte	0x02, 0x4a
	.zero		1
	.zero		1


	//----- nvinfo : EIATTR_EXIT_INSTR_OFFSETS
	.align		4
        /*0058*/ 	.byte	0x04, 0x1c
        /*005a*/ 	.short	(.L_19 - .L_18)


	//   ....[0]....
.L_18:
        /*005c*/ 	.word	0x00000090


	//   ....[1]....
        /*0060*/ 	.word	0x00000990


	//----- nvinfo : EIATTR_CRS_STACK_SIZE
	.align		4
.L_19:
        /*0064*/ 	.byte	0x04, 0x1e
        /*0066*/ 	.short	(.L_21 - .L_20)
.L_20:
        /*0068*/ 	.word	0x00000000


	//----- nvinfo : EIATTR_CBANK_PARAM_SIZE
	.align		4
.L_21:
        /*006c*/ 	.byte	0x03, 0x19
        /*006e*/ 	.short	0x0018


	//----- nvinfo : EIATTR_PARAM_CBANK
	.align		4
        /*0070*/ 	.byte	0x04, 0x0a
        /*0072*/ 	.short	(.L_23 - .L_22)
	.align		4
.L_22:
        /*0074*/ 	.word	index@(.nv.constant0._Z16life_step_kernelPKmPmii)
        /*0078*/ 	.short	0x0380
        /*007a*/ 	.short	0x0018


	//----- nvinfo : EIATTR_SW_WAR
	.align		4
.L_23:
        /*007c*/ 	.byte	0x04, 0x36
        /*007e*/ 	.short	(.L_25 - .L_24)
.L_24:
        /*0080*/ 	.word	0x00000008
.L_25:


//--------------------- .nv.callgraph             --------------------------
	.section	.nv.callgraph,"",@"SHT_CUDA_CALLGRAPH"
	.align	4
	.sectionentsize	8
	.align		4
        /*0000*/ 	.word	0x00000000
	.align		4
        /*0004*/ 	.word	0xffffffff
	.align		4
        /*0008*/ 	.word	0x00000000
	.align		4
        /*000c*/ 	.word	0xfffffffe
	.align		4
        /*0010*/ 	.word	0x00000000
	.align		4
        /*0014*/ 	.word	0xfffffffd
	.align		4
        /*0018*/ 	.word	0x00000000
	.align		4
        /*001c*/ 	.word	0xfffffffc


//--------------------- .text._Z16life_step_kernelPKmPmii --------------------------
	.section	.text._Z16life_step_kernelPKmPmii,"ax",@progbits
	.align	128
        .global         _Z16life_step_kernelPKmPmii
        .type           _Z16life_step_kernelPKmPmii,@function
        .size           _Z16life_step_kernelPKmPmii,(.L_x_9 - _Z16life_step_kernelPKmPmii)
        .other          _Z16life_step_kernelPKmPmii,@"STO_CUDA_ENTRY STV_DEFAULT"
_Z16life_step_kernelPKmPmii:
.text._Z16life_step_kernelPKmPmii:
[----:B------:R-:W-:Y:S01]  /*0000*/  LDC R1, c[0x0][0x37c] ;  /* 0x0000df00ff017b82 */ /* 0x000fe20000000800 */
[----:B------:R-:W0:Y:S07]  /*0010*/  S2R R3, SR_TID.X ;  /* 0x0000000000037919 */ /* 0x000e2e0000002100 */
[----:B------:R-:W0:Y:S08]  /*0020*/  S2UR UR4, SR_CTAID.X ;  /* 0x00000000000479c3 */ /* 0x000e300000002500 */
[----:B------:R-:W0:Y:S08]  /*0030*/  LDC R0, c[0x0][0x360] ;  /* 0x0000d800ff007b82 */ /* 0x000e300000000800 */
[----:B------:R-:W1:Y:S01]  /*0040*/  LDC.64 R12, c[0x0][0x390] ;  /* 0x0000e400ff0c7b82 */ /* 0x000e620000000a00 */
[----:B0-----:R-:W-:-:S02]  /*0050*/  IMAD R0, R0, UR4, R3 ;  /* 0x0000000400007c24 */ /* 0x001fc4000f8e0203 */
[----:B-1----:R-:W-:-:S03]  /*0060*/  IMAD.WIDE R2, R13, R12, RZ ;  /* 0x0000000c0d027225 */ /* 0x002fc600078e02ff */
[----:B------:R-:W-:-:S04]  /*0070*/  ISETP.GT.U32.AND P0, PT, R2, R0, PT ;  /* 0x000000000200720c */ /* 0x000fc80003f04070 */
[----:B------:R-:W-:-:S13]  /*0080*/  ISETP.GT.U32.AND.EX P0, PT, R3, RZ, PT, P0 ;  /* 0x000000ff0300720c */ /* 0x000fda0003f04100 */
[----:B------:R-:W-:Y:S05]  /*0090*/  @!P0 EXIT ;  /* 0x000000000000894d */ /* 0x000fea0003800000 */
[----:B------:R-:W-:Y:S01]  /*00a0*/  SHF.R.S32.HI R13, RZ, 0x1f, R13 ;  /* 0x0000001fff0d7819 */ /* 0x000fe2000001140d */
[----:B------:R-:W-:Y:S01]  /*00b0*/  IMAD.MOV.U32 R15, RZ, RZ, RZ ;  /* 0x000000ffff0f7224 */ /* 0x000fe200078e00ff */
[----:B------:R-:W0:Y:S01]  /*00c0*/  LDCU.64 UR6, c[0x0][0x358] ;  /* 0x00006b00ff0677ac */ /* 0x000e220008000a00 */
[----:B------:R-:W1:Y:S01]  /*00d0*/  LDCU UR10, c[0x0][0x394] ;  /* 0x00007280ff0a77ac */ /* 0x000e620008000800 */
[----:B------:R-:W2:Y:S01]  /*00e0*/  LDCU UR5, c[0x0][0x390] ;  /* 0x00007200ff0577ac */ /* 0x000ea20008000800 */
[----:B------:R-:W3:Y:S03]  /*00f0*/  LDCU.64 UR8, c[0x0][0x388] ;  /* 0x00007100ff0877ac */ /* 0x000ee60008000a00 */
.L_x_7:
[----:B------:R-:W-:Y:S01]  /*0100*/  LOP3.LUT R4, R15, R13, RZ, 0xfc, !PT ;  /* 0x0000000d0f047212 */ /* 0x000fe200078efcff */
[----:B------:R-:W-:Y:S03]  /*0110*/  BSSY.RECONVERGENT B0, `(.L_x_0) ;  /* 0x000001f000007945 */ /* 0x000fe60003800200 */
[----:B------:R-:W-:-:S13]  /*0120*/  ISETP.NE.U32.AND P0, PT, R4, RZ, PT ;  /* 0x000000ff0400720c */ /* 0x000fda0003f05070 */
[----:B------:R-:W-:Y:S05]  /*0130*/  @P0 BRA `(.L_x_1) ;  /* 0x00000000005c0947 */ /* 0x000fea0003800000 */
[----:B-1----:R-:W-:-:S04]  /*0140*/  IMAD.U32 R19, RZ, RZ, UR10 ;  /* 0x0000000aff137e24 */ /* 0x002fc8000f8e00ff */
[----:B------:R-:W1:Y:S01]  /*0150*/  I2F.U32.RP R6, R19 ;  /* 0x0000001300067306 */ /* 0x000e620000209000 */
[----:B------:R-:W-:-:S07]  /*0160*/  ISETP.NE.U32.AND P2, PT, R19, RZ, PT ;  /* 0x000000ff1300720c */ /* 0x000fce0003f45070 */
[----:B-1----:R-:W1:Y:S02]  /*0170*/  MUFU.RCP R6, R6 ;  /* 0x0000000600067308 */ /* 0x002e640000001000 */
[----:B-1----:R-:W-:-:S06]  /*0180*/  VIADD R4, R6, 0xffffffe ;  /* 0x0ffffffe06047836 */ /* 0x002fcc0000000000 */
[----:B------:R1:W4:Y:S02]  /*0190*/  F2I.FTZ.U32.TRUNC.NTZ R5, R4 ;  /* 0x0000000400057305 */ /* 0x000324000021f000 */
[----:B-1----:R-:W-:Y:S02]  /*01a0*/  IMAD.MOV.U32 R4, RZ, RZ, RZ ;  /* 0x000000ffff047224 */ /* 0x002fe400078e00ff */
[----:B----4-:R-:W-:-:S04]  /*01b0*/  IMAD R7, R5, R19, RZ ;  /* 0x0000001305077224 */ /* 0x010fc800078e02ff */
[----:B------:R-:W-:-:S04]  /*01c0*/  IMAD.MOV R7, RZ, RZ, -R7 ;  /* 0x000000ffff077224 */ /* 0x000fc800078e0a07 */
[----:B------:R-:W-:-:S06]  /*01d0*/  IMAD.HI.U32 R5, R5, R7, R4 ;  /* 0x0000000705057227 */ /* 0x000fcc00078e0004 */
[----:B------:R-:W-:-:S04]  /*01e0*/  IMAD.HI.U32 R5, R5, R0, RZ ;  /* 0x0000000005057227 */ /* 0x000fc800078e00ff */
[----:B------:R-:W-:-:S04]  /*01f0*/  IMAD.MOV R8, RZ, RZ, -R5 ;  /* 0x000000ffff087224 */ /* 0x000fc800078e0a05 */
[----:B------:R-:W-:-:S05]  /*0200*/  IMAD R8, R19, R8, R0 ;  /* 0x0000000813087224 */ /* 0x000fca00078e0200 */
[----:B------:R-:W-:-:S13]  /*0210*/  ISETP.GE.U32.AND P0, PT, R8, R19, PT ;  /* 0x000000130800720c */ /* 0x000fda0003f06070 */
[----:B------:R-:W-:Y:S02]  /*0220*/  @P0 IMAD.IADD R8, R8, 0x1, -R19 ;  /* 0x0000000108080824 */ /* 0x000fe400078e0a13 */
[----:B------:R-:W-:-:S03]  /*0230*/  @P0 VIADD R5, R5, 0x1 ;  /* 0x0000000105050836 */ /* 0x000fc60000000000 */
[----:B------:R-:W-:-:S13]  /*0240*/  ISETP.GE.U32.AND P1, PT, R8, R19, PT ;  /* 0x000000130800720c */ /* 0x000fda0003f26070 */
[----:B------:R-:W-:Y:S01]  /*0250*/  @P1 VIADD R5, R5, 0x1 ;  /* 0x0000000105051836 */ /* 0x000fe20000000000 */
[----:B------:R-:W-:-:S05]  /*0260*/  @!P2 LOP3.LUT R5, RZ, R19, RZ, 0x33, !PT ;  /* 0x00000013ff05a212 */ /* 0x000fca00078e33ff */
[--C-:B------:R-:W-:Y:S02]  /*0270*/  IMAD.MOV R4, RZ, RZ, -R5.reuse ;  /* 0x000000ffff047224 */ /* 0x100fe400078e0a05 */
[----:B------:R-:W-:Y:S02]  /*0280*/  IMAD.MOV.U32 R8, RZ, RZ, R5 ;  /* 0x000000ffff087224 */ /* 0x000fe400078e0005 */
[----:B------:R-:W-:Y:S01]  /*0290*/  IMAD R4, R19, R4, R0 ;  /* 0x0000000413047224 */ /* 0x000fe200078e0200 */
[----:B------:R-:W-:Y:S06]  /*02a0*/  BRA `(.L_x_2) ;  /* 0x0000000000147947 */ /* 0x000fec0003800000 */
.L_x_1:
[----:B------:R-:W-:-:S07]  /*02b0*/  MOV R4, 0x2d0 ;  /* 0x000002d000047802 */ /* 0x000fce0000000f00 */
[----:B0123--:R-:W-:Y:S05]  /*02c0*/  CALL.REL.NOINC `($__internal_0_$__cuda_sm20_div_u64) ;  /* 0x0000000400b47944 */ /* 0x00ffea0003c00000 */
[----:B------:R-:W-:Y:S02]  /*02d0*/  IMAD.MOV R4, RZ, RZ, -R8 ;  /* 0x000000ffff047224 */ /* 0x000fe400078e0a08 */
[----:B------:R-:W-:-:S04]  /*02e0*/  IMAD.U32 R19, RZ, RZ, UR10 ;  /* 0x0000000aff137e24 */ /* 0x000fc8000f8e00ff */
[----:B------:R-:W-:-:S07]  /*02f0*/  IMAD R4, R4, R19, R0 ;  /* 0x0000001304047224 */ /* 0x000fce00078e0200 */
.L_x_2:
[----:B0-23--:R-:W-:Y:S05]  /*0300*/  BSYNC.RECONVERGENT B0 ;  /* 0x0000000000007941 */ /* 0x00dfea0003800200 */
.L_x_0:
[----:B------:R-:W0:Y:S01]  /*0310*/  LDC.64 R6, c[0x0][0x380] ;  /* 0x0000e000ff067b82 */ /* 0x000e220000000a00 */
[C---:B------:R-:W-:Y:S01]  /*0320*/  VIADD R10, R4.reuse, 0x1 ;  /* 0x00000001040a7836 */ /* 0x040fe20000000000 */
[----:B------:R-:W-:Y:S01]  /*0330*/  ISETP.GE.AND P0, PT, R4, 0x1, PT ;  /* 0x000000010400780c */ /* 0x000fe20003f06270 */
[----:B------:R-:W-:Y:S02]  /*0340*/  IMAD.MOV.U32 R17, RZ, RZ, RZ ;  /* 0x000000ffff117224 */ /* 0x000fe400078e00ff */
[----:B------:R-:W-:Y:S01]  /*0350*/  IMAD.MOV.U32 R21, RZ, RZ, RZ ;  /* 0x000000ffff157224 */ /* 0x000fe200078e00ff */
[----:B------:R-:W-:Y:S02]  /*0360*/  ISETP.GE.AND P1, PT, R10, R19, PT ;  /* 0x000000130a00720c */ /* 0x000fe40003f26270 */
[----:B0-----:R-:W-:-:S04]  /*0370*/  LEA R10, P2, R0, R6, 0x3 ;  /* 0x00000006000a7211 */ /* 0x001fc800078418ff */
[----:B------:R-:W-:-:S05]  /*0380*/  LEA.HI.X R11, R0, R7, R15, 0x3, P2 ;  /* 0x00000007000b7211 */ /* 0x000fca00010f1c0f */
[----:B------:R0:W5:Y:S04]  /*0390*/  @P0 LDG.E.CONSTANT R17, desc[UR6][R10.64+-0x4] ;  /* 0xfffffc060a110981 */ /* 0x000168000c1e9900 */
[----:B------:R0:W5:Y:S04]  /*03a0*/  @!P1 LDG.E.CONSTANT R21, desc[UR6][R10.64+0x8] ;  /* 0x000008060a159981 */ /* 0x000168000c1e9900 */
[----:B------:R0:W5:Y:S01]  /*03b0*/  LDG.E.64.CONSTANT R4, desc[UR6][R10.64] ;  /* 0x000000060a047981 */ /* 0x000162000c1e9b00 */
[C---:B------:R-:W-:Y:S01]  /*03c0*/  ISETP.GE.AND P3, PT, R8.reuse, 0x1, PT ;  /* 0x000000010800780c */ /* 0x040fe20003f66270 */
[----:B------:R-:W-:Y:S01]  /*03d0*/  VIADD R9, R8, 0x1 ;  /* 0x0000000108097836 */ /* 0x000fe20000000000 */
[----:B------:R-:W-:Y:S01]  /*03e0*/  BSSY.RECONVERGENT B0, `(.L_x_3) ;  /* 0x0000014000007945 */ /* 0x000fe20003800200 */
[----:B------:R-:W-:-:S02]  /*03f0*/  IMAD.MOV.U32 R27, RZ, RZ, RZ ;  /* 0x000000ffff1b7224 */ /* 0x000fc400078e00ff */
[----:B------:R-:W-:Y:S01]  /*0400*/  IMAD.MOV.U32 R25, RZ, RZ, RZ ;  /* 0x000000ffff197224 */ /* 0x000fe200078e00ff */
[----:B------:R-:W-:Y:S02]  /*0410*/  ISETP.GE.AND P2, PT, R9, UR5, PT ;  /* 0x0000000509007c0c */ /* 0x000fe4000bf46270 */
[----:B------:R-:W-:-:S05]  /*0420*/  CS2R R8, SRZ ;  /* 0x0000000000087805 */ /* 0x000fca000001ff00 */
[----:B0-----:R-:W-:Y:S06]  /*0430*/  @!P3 BRA `(.L_x_4) ;  /* 0x000000000038b947 */ /* 0x001fec0003800000 */
[----:B------:R-:W-:Y:S01]  /*0440*/  @P0 IMAD.WIDE R8, R19, 0x8, RZ ;  /* 0x0000000813080825 */ /* 0x000fe200078e02ff */
[----:B------:R-:W-:-:S03]  /*0450*/  IADD3 R12, P4, PT, R0, -R19, RZ ;  /* 0x80000013000c7210 */ /* 0x000fc60007f9e0ff */
[----:B------:R-:W-:Y:S01]  /*0460*/  IMAD.MOV.U32 R25, RZ, RZ, RZ ;  /* 0x000000ffff197224 */ /* 0x000fe200078e00ff */
[----:B------:R-:W-:Y:S01]  /*0470*/  @P0 LOP3.LUT R23, R8, 0xfffffff8, RZ, 0x3c, !PT ;  /* 0xfffffff808170812 */ /* 0x000fe200078e3cff */
[----:B------:R-:W-:Y:S01]  /*0480*/  IMAD.X R8, R15, 0x1, ~R13, P4 ;  /* 0x000000010f087824 */ /* 0x000fe200020e0e0d */
[C---:B------:R-:W-:Y:S01]  /*0490*/  LEA R22, P3, R12.reuse, R6, 0x3 ;  /* 0x000000060c167211 */ /* 0x040fe200078618ff */
[----:B------:R-:W-:Y:S01]  /*04a0*/  IMAD.MOV.U32 R27, RZ, RZ, RZ ;  /* 0x000000ffff1b7224 */ /* 0x000fe200078e00ff */
[----:B------:R-:W-:Y:S02]  /*04b0*/  @P0 LOP3.LUT R9, RZ, R9, RZ, 0x33, !PT ;  /* 0x00000009ff090212 */ /* 0x000fe400078e33ff */
[----:B------:R-:W-:Y:S02]  /*04c0*/  @P0 IADD3 R6, P4, PT, R23, R10, RZ ;  /* 0x0000000a17060210 */ /* 0x000fe40007f9e0ff */
[----:B------:R-:W-:-:S03]  /*04d0*/  LEA.HI.X R23, R12, R7, R8, 0x3, P3 ;  /* 0x000000070c177211 */ /* 0x000fc600018f1c08 */
[----:B------:R-:W-:Y:S02]  /*04e0*/  @P0 IMAD.X R7, R9, 0x1, R11, P4 ;  /* 0x0000000109070824 */ /* 0x000fe400020e060b */
[----:B------:R0:W5:Y:S04]  /*04f0*/  @!P1 LDG.E.CONSTANT R25, desc[UR6][R22.64+0x8] ;  /* 0x0000080616199981 */ /* 0x000168000c1e9900 */
[----:B------:R0:W5:Y:S04]  /*0500*/  LDG.E.64.CONSTANT R8, desc[UR6][R22.64] ;  /* 0x0000000616087981 */ /* 0x000168000c1e9b00 */
[----:B------:R0:W5:Y:S02]  /*0510*/  @P0 LDG.E.CONSTANT R27, desc[UR6][R6.64+0x4] ;  /* 0x00000406061b0981 */ /* 0x000164000c1e9900 */
.L_x_4:
[----:B------:R-:W-:Y:S05]  /*0520*/  BSYNC.RECONVERGENT B0 ;  /* 0x0000000000007941 */ /* 0x000fea0003800200 */
.L_x_3:
[----:B------:R-:W-:Y:S01]  /*0530*/  BSSY.RECONVERGENT B0, `(.L_x_5) ;  /* 0x000000c000007945 */ /* 0x000fe20003800200 */
[----:B------:R-:W-:Y:S01]  /*0540*/  IMAD.MOV.U32 R29, RZ, RZ, RZ ;  /* 0x000000ffff1d7224 */ /* 0x000fe200078e00ff */
[----:B0-----:R-:W-:Y:S01]  /*0550*/  CS2R R6, SRZ ;  /* 0x0000000000067805 */ /* 0x001fe2000001ff00 */
[----:B------:R-:W-:Y:S01]  /*0560*/  IMAD.MOV.U32 R23, RZ, RZ, RZ ;  /* 0x000000ffff177224 */ /* 0x000fe200078e00ff */
[----:B------:R-:W-:Y:S06]  /*0570*/  @P2 BRA `(.L_x_6) ;  /* 0x00000000001c2947 */ /* 0x000fec0003800000 */
[C---:B------:R-:W-:Y:S01]  /*0580*/  LEA R10, P2, R19.reuse, R10, 0x3 ;  /* 0x0000000a130a7211 */ /* 0x040fe200078418ff */
[----:B------:R-:W-:Y:S02]  /*0590*/  IMAD.MOV.U32 R29, RZ, RZ, RZ ;  /* 0x000000ffff1d7224 */ /* 0x000fe400078e00ff */
[----:B------:R-:W-:Y:S01]  /*05a0*/  IMAD.MOV.U32 R23, RZ, RZ, RZ ;  /* 0x000000ffff177224 */ /* 0x000fe200078e00ff */
[----:B------:R-:W-:-:S05]  /*05b0*/  LEA.HI.X R11, R19, R11, R13, 0x3, P2 ;  /* 0x0000000b130b7211 */ /* 0x000fca00010f1c0d */
[----:B------:R0:W5:Y:S04]  /*05c0*/  @P0 LDG.E.CONSTANT R29, desc[UR6][R10.64+-0x4] ;  /* 0xfffffc060a1d0981 */ /* 0x000168000c1e9900 */
[----:B------:R0:W5:Y:S04]  /*05d0*/  @!P1 LDG.E.CONSTANT R23, desc[UR6][R10.64+0x8] ;  /* 0x000008060a179981 */ /* 0x000168000c1e9900 */
[----:B------:R0:W5:Y:S02]  /*05e0*/  LDG.E.64.CONSTANT R6, desc[UR6][R10.64] ;  /* 0x000000060a067981 */ /* 0x000164000c1e9b00 */
.L_x_6:
[----:B------:R-:W-:Y:S05]  /*05f0*/  BSYNC.RECONVERGENT B0 ;  /* 0x0000000000007941 */ /* 0x000fea0003800200 */
.L_x_5:
[--C-:B-----5:R-:W-:Y:S01]  /*0600*/  SHF.L.W.U32.HI R27, R27, 0x1, R8.reuse ;  /* 0x000000011b1b7819 */ /* 0x120fe20000010e08 */
[----:B------:R-:W1:Y:S01]  /*0610*/  LDCU UR4, c[0x0][0x370] ;  /* 0x00006e00ff0477ac */ /* 0x000e620008000800 */
[C---:B0-----:R-:W-:Y:S02]  /*0620*/  SHF.L.W.U32.HI R11, R8.reuse, 0x1f, R9 ;  /* 0x0000001f080b7819 */ /* 0x041fe40000010e09 */
[----:B------:R-:W-:Y:S02]  /*0630*/  SHF.L.W.U32.HI R25, R9, 0x1f, R25 ;  /* 0x0000001f09197819 */ /* 0x000fe40000010e19 */
[----:B------:R-:W-:Y:S02]  /*0640*/  SHF.L.W.U32.HI R19, R8, 0x1, R9 ;  /* 0x0000000108137819 */ /* 0x000fe40000010e09 */
[C---:B------:R-:W-:Y:S02]  /*0650*/  LOP3.LUT R10, R11.reuse, R27, R8, 0x96, !PT ;  /* 0x0000001b0b0a7212 */ /* 0x040fe400078e9608 */
[----:B------:R-:W-:-:S02]  /*0660*/  LOP3.LUT R8, R11, R8, R27, 0xe8, !PT ;  /* 0x000000080b087212 */ /* 0x000fc400078ee81b */
[C---:B------:R-:W-:Y:S02]  /*0670*/  LOP3.LUT R11, R25.reuse, R19, R9, 0x96, !PT ;  /* 0x00000013190b7212 */ /* 0x040fe400078e9609 */
[----:B------:R-:W-:Y:S02]  /*0680*/  LOP3.LUT R9, R25, R9, R19, 0xe8, !PT ;  /* 0x0000000919097212 */ /* 0x000fe400078ee813 */
[----:B------:R-:W-:Y:S02]  /*0690*/  SHF.L.W.U32.HI R12, R7, 0x1f, R23 ;  /* 0x0000001f070c7819 */ /* 0x000fe40000010e17 */
[----:B------:R-:W-:Y:S02]  /*06a0*/  SHF.L.W.U32.HI R25, R6, 0x1, R7 ;  /* 0x0000000106197819 */ /* 0x000fe40000010e07 */
[----:B------:R-:W-:Y:S02]  /*06b0*/  SHF.L.W.U32.HI R20, R5, 0x1f, R21 ;  /* 0x0000001f05147819 */ /* 0x000fe40000010e15 */
[----:B------:R-:W-:-:S02]  /*06c0*/  SHF.L.W.U32.HI R29, R29, 0x1, R6 ;  /* 0x000000011d1d7819 */ /* 0x000fc40000010e06 */
[----:B------:R-:W-:Y:S02]  /*06d0*/  SHF.L.W.U32.HI R14, R6, 0x1f, R7 ;  /* 0x0000001f060e7819 */ /* 0x000fe40000010e07 */
[----:B------:R-:W-:Y:S02]  /*06e0*/  SHF.L.W.U32.HI R22, R17, 0x1, R4 ;  /* 0x0000000111167819 */ /* 0x000fe40000010e04 */
[----:B------:R-:W-:Y:S02]  /*06f0*/  SHF.L.W.U32.HI R21, R4, 0x1f, R5 ;  /* 0x0000001f04157819 */ /* 0x000fe40000010e05 */
[----:B------:R-:W-:Y:S02]  /*0700*/  LOP3.LUT R23, R12, R25, R7, 0x96, !PT ;  /* 0x000000190c177212 */ /* 0x000fe400078e9607 */
[----:B------:R-:W-:Y:S02]  /*0710*/  SHF.L.W.U32.HI R18, R4, 0x1, R5 ;  /* 0x0000000104127819 */ /* 0x000fe40000010e05 */
[----:B------:R-:W-:-:S02]  /*0720*/  LOP3.LUT R7, R12, R7, R25, 0xe8, !PT ;  /* 0x000000070c077212 */ /* 0x000fc400078ee819 */
[----:B------:R-:W-:Y:S02]  /*0730*/  LOP3.LUT R19, R14, R29, R6, 0x96, !PT ;  /* 0x0000001d0e137212 */ /* 0x000fe400078e9606 */
[----:B------:R-:W-:Y:S02]  /*0740*/  LOP3.LUT R24, R10, R21, R22, 0x96, !PT ;  /* 0x000000150a187212 */ /* 0x000fe400078e9616 */
[----:B------:R-:W-:Y:S02]  /*0750*/  LOP3.LUT R6, R14, R6, R29, 0xe8, !PT ;  /* 0x000000060e067212 */ /* 0x000fe400078ee81d */
[-CC-:B------:R-:W-:Y:S02]  /*0760*/  LOP3.LUT R25, R11, R20.reuse, R18.reuse, 0x96, !PT ;  /* 0x000000140b197212 */ /* 0x180fe400078e9612 */
[CCC-:B------:R-:W-:Y:S02]  /*0770*/  LOP3.LUT R17, R23.reuse, R20.reuse, R18.reuse, 0xf6, !PT ;  /* 0x0000001417117212 */ /* 0x1c0fe400078ef612 */
[----:B------:R-:W-:-:S02]  /*0780*/  LOP3.LUT R16, R23, R20, R18, 0x60, !PT ;  /* 0x0000001417107212 */ /* 0x000fc400078e6012 */
[-CC-:B------:R-:W-:Y:S02]  /*0790*/  LOP3.LUT R12, R9, R20.reuse, R18.reuse, 0x78, !PT ;  /* 0x00000014090c7212 */ /* 0x180fe400078e7812 */
[CCC-:B------:R-:W-:Y:S02]  /*07a0*/  LOP3.LUT R14, R7.reuse, R20.reuse, R18.reuse, 0xf8, !PT ;  /* 0x00000014070e7212 */ /* 0x1c0fe400078ef812 */
[----:B------:R-:W-:Y:S02]  /*07b0*/  LOP3.LUT R20, R7, R20, R18, 0x80, !PT ;  /* 0x0000001407147212 */ /* 0x000fe400078e8012 */
[----:B------:R-:W-:Y:S02]  /*07c0*/  LOP3.LUT R18, R4, R24, R19, 0xf6, !PT ;  /* 0x0000001804127212 */ /* 0x000fe400078ef613 */
[----:B------:R-:W1:Y:S01]  /*07d0*/  LDC R4, c[0x0][0x360] ;  /* 0x0000d800ff047b82 */ /* 0x000e620000000800 */
[----:B------:R-:W-:Y:S02]  /*07e0*/  LOP3.LUT R5, R5, R25, R23, 0xf6, !PT ;  /* 0x0000001905057212 */ /* 0x000fe400078ef617 */
[----:B------:R-:W-:-:S02]  /*07f0*/  LOP3.LUT R24, R19, R21, R22, 0xf6, !PT ;  /* 0x0000001513187212 */ /* 0x000fc400078ef616 */
[-CC-:B------:R-:W-:Y:S02]  /*0800*/  LOP3.LUT R25, R19, R21.reuse, R22.reuse, 0x60, !PT ;  /* 0x0000001513197212 */ /* 0x180fe400078e6016 */
[-CC-:B------:R-:W-:Y:S02]  /*0810*/  LOP3.LUT R23, R8, R21.reuse, R22.reuse, 0x78, !PT ;  /* 0x0000001508177212 */ /* 0x180fe400078e7816 */
[CCC-:B------:R-:W-:Y:S02]  /*0820*/  LOP3.LUT R19, R6.reuse, R21.reuse, R22.reuse, 0xf8, !PT ;  /* 0x0000001506137212 */ /* 0x1c0fe400078ef816 */
[----:B------:R-:W-:Y:S02]  /*0830*/  LOP3.LUT R21, R6, R21, R22, 0x80, !PT ;  /* 0x0000001506157212 */ /* 0x000fe400078e8016 */
[----:B------:R-:W-:Y:S02]  /*0840*/  LOP3.LUT R22, R25, R24, R10, 0xf8, !PT ;  /* 0x0000001819167212 */ /* 0x000fe400078ef80a */
[----:B------:R-:W-:-:S02]  /*0850*/  LOP3.LUT R8, R21, R19, R8, 0xf8, !PT ;  /* 0x0000001315087212 */ /* 0x000fc400078ef808 */
[----:B------:R-:W-:Y:S02]  /*0860*/  LOP3.LUT R19, R23, R6, RZ, 0x3c, !PT ;  /* 0x0000000617137212 */ /* 0x000fe400078e3cff */
[----:B------:R-:W-:Y:S02]  /*0870*/  LOP3.LUT R17, R16, R17, R11, 0xf8, !PT ;  /* 0x0000001110117212 */ /* 0x000fe400078ef80b */
[----:B------:R-:W-:Y:S01]  /*0880*/  LOP3.LUT R10, R20, R14, R9, 0xf8, !PT ;  /* 0x0000000e140a7212 */ /* 0x000fe200078ef809 */
[----:B------:R-:W-:Y:S01]  /*0890*/  IMAD.MOV.U32 R14, RZ, RZ, R0 ;  /* 0x000000ffff0e7224 */ /* 0x000fe200078e0000 */
[----:B------:R-:W-:Y:S02]  /*08a0*/  LOP3.LUT R12, R12, R7, RZ, 0x3c, !PT ;  /* 0x000000070c0c7212 */ /* 0x000fe400078e3cff */
[-CC-:B------:R-:W-:Y:S02]  /*08b0*/  LOP3.LUT R9, R8, R19.reuse, R22.reuse, 0xf8, !PT ;  /* 0x0000001308097212 */ /* 0x180fe400078ef816 */
[----:B------:R-:W-:-:S02]  /*08c0*/  LOP3.LUT R18, R18, R19, R22, 0x60, !PT ;  /* 0x0000001312127212 */ /* 0x000fc400078e6016 */
[----:B------:R-:W-:Y:S02]  /*08d0*/  LEA R6, P0, R0, UR8, 0x3 ;  /* 0x0000000800067c11 */ /* 0x000fe4000f8018ff */
[-CC-:B------:R-:W-:Y:S02]  /*08e0*/  LOP3.LUT R10, R10, R12.reuse, R17.reuse, 0xf8, !PT ;  /* 0x0000000c0a0a7212 */ /* 0x180fe400078ef811 */
[----:B------:R-:W-:Y:S02]  /*08f0*/  LOP3.LUT R5, R5, R12, R17, 0x60, !PT ;  /* 0x0000000c05057212 */ /* 0x000fe400078e6011 */
[----:B------:R-:W-:Y:S02]  /*0900*/  LOP3.LUT R8, R18, R9, RZ, 0x30, !PT ;  /* 0x0000000912087212 */ /* 0x000fe400078e30ff */
[--C-:B------:R-:W-:Y:S01]  /*0910*/  LEA.HI.X R7, R0, UR9, R15.reuse, 0x3, P0 ;  /* 0x0000000900077c11 */ /* 0x100fe200080f1c0f */
[----:B-1----:R-:W-:Y:S01]  /*0920*/  IMAD.WIDE.U32 R14, R4, UR4, R14 ;  /* 0x00000004040e7c25 */ /* 0x002fe2000f8e000e */
[----:B------:R-:W-:-:S03]  /*0930*/  LOP3.LUT R9, R5, R10, RZ, 0x30, !PT ;  /* 0x0000000a05097212 */ /* 0x000fc600078e30ff */
[----:B------:R-:W-:Y:S01]  /*0940*/  IMAD.MOV.U32 R0, RZ, RZ, R14 ;  /* 0x000000ffff007224 */ /* 0x000fe200078e000e */
[----:B------:R-:W-:Y:S01]  /*0950*/  ISETP.GE.U32.AND P0, PT, R14, R2, PT ;  /* 0x000000020e00720c */ /* 0x000fe20003f06070 */
[----:B------:R4:W-:Y:S03]  /*0960*/  STG.E.64 desc[UR6][R6.64], R8 ;  /* 0x0000000806007986 */ /* 0x0009e6000c101b06 */
[----:B------:R-:W-:-:S13]  /*0970*/  ISETP.GE.U32.AND.EX P0, PT, R15, R3, PT, P0 ;  /* 0x000000030f00720c */ /* 0x000fda0003f06100 */
[----:B----4-:R-:W-:Y:S05]  /*0980*/  @!P0 BRA `(.L_x_7) ;  /* 0xfffffff400dc8947 */ /* 0x010fea000383ffff */
[----:B------:R-:W-:Y:S05]  /*0990*/  EXIT ;  /* 0x000000000000794d */ /* 0x000fea0003800000 */
        .weak           $__internal_0_$__cuda_sm20_div_u64
        .type           $__internal_0_$__cuda_sm20_div_u64,@function
        .size           $__internal_0_$__cuda_sm20_div_u64,(.L_x_9 - $__internal_0_$__cuda_sm20_div_u64)
$__internal_0_$__cuda_sm20_div_u64:
[----:B------:R-:W0:Y:S02]  /*09a0*/  LDCU UR4, c[0x0][0x394] ;  /* 0x00007280ff0477ac */ /* 0x000e240008000800 */
[----:B0-----:R-:W-:-:S04]  /*09b0*/  IMAD.U32 R12, RZ, RZ, UR4 ;  /* 0x00000004ff0c7e24 */ /* 0x001fc8000f8e00ff */
[----:B------:R-:W0:Y:S08]  /*09c0*/  I2F.U64.RP R5, R12 ;  /* 0x0000000c00057312 */ /* 0x000e300000309000 */
[----:B0-----:R-:W0:Y:S02]  /*09d0*/  MUFU.RCP R5, R5 ;  /* 0x0000000500057308 */ /* 0x001e240000001000 */
[----:B0-----:R-:W-:-:S06]  /*09e0*/  VIADD R6, R5, 0x1ffffffe ;  /* 0x1ffffffe05067836 */ /* 0x001fcc0000000000 */
[----:B------:R-:W0:Y:S02]  /*09f0*/  F2I.U64.TRUNC R6, R6 ;  /* 0x0000000600067311 */ /* 0x000e24000020d800 */
[----:B0-----:R-:W-:-:S04]  /*0a00*/  IMAD.WIDE.U32 R8, R6, UR4, RZ ;  /* 0x0000000406087c25 */ /* 0x001fc8000f8e00ff */
[----:B------:R-:W-:Y:S01]  /*0a10*/  IMAD R9, R6, R13, R9 ;  /* 0x0000000d06097224 */ /* 0x000fe200078e0209 */
[----:B------:R-:W-:-:S03]  /*0a20*/  IADD3 R11, P0, PT, RZ, -R8, RZ ;  /* 0x80000008ff0b7210 */ /* 0x000fc60007f1e0ff */
[----:B------:R-:W-:Y:S02]  /*0a30*/  IMAD R9, R7, UR4, R9 ;  /* 0x0000000407097c24 */ /* 0x000fe4000f8e0209 */
[----:B------:R-:W-:-:S04]  /*0a40*/  IMAD.HI.U32 R8, R6, R11, RZ ;  /* 0x0000000b06087227 */ /* 0x000fc800078e00ff */
[----:B------:R-:W-:Y:S02]  /*0a50*/  IMAD.X R17, RZ, RZ, ~R9, P0 ;  /* 0x000000ffff117224 */ /* 0x000fe400000e0e09 */
[----:B------:R-:W-:Y:S02]  /*0a60*/  IMAD.MOV.U32 R9, RZ, RZ, R6 ;  /* 0x000000ffff097224 */ /* 0x000fe400078e0006 */
[-C--:B------:R-:W-:Y:S02]  /*0a70*/  IMAD R19, R7, R17.reuse, RZ ;  /* 0x0000001107137224 */ /* 0x080fe400078e02ff */
[----:B------:R-:W-:-:S04]  /*0a80*/  IMAD.WIDE.U32 R8, P0, R6, R17, R8 ;  /* 0x0000001106087225 */ /* 0x000fc80007800008 */
[----:B------:R-:W-:-:S04]  /*0a90*/  IMAD.HI.U32 R5, R7, R17, RZ ;  /* 0x0000001107057227 */ /* 0x000fc800078e00ff */
[----:B------:R-:W-:-:S04]  /*0aa0*/  IMAD.HI.U32 R8, P1, R7, R11, R8 ;  /* 0x0000000b07087227 */ /* 0x000fc80007820008 */
[----:B------:R-:W-:Y:S01]  /*0ab0*/  IMAD.X R5, R5, 0x1, R7, P0 ;  /* 0x0000000105057824 */ /* 0x000fe200000e0607 */
[----:B------:R-:W-:-:S04]  /*0ac0*/  IADD3 R9, P2, PT, R19, R8, RZ ;  /* 0x0000000813097210 */ /* 0x000fc80007f5e0ff */
[----:B------:R-:W-:Y:S01]  /*0ad0*/  IADD3.X R5, PT, PT, RZ, RZ, R5, P2, P1 ;  /* 0x000000ffff057210 */ /* 0x000fe200017e2405 */
[----:B------:R-:W-:-:S04]  /*0ae0*/  IMAD.WIDE.U32 R6, R9, UR4, RZ ;  /* 0x0000000409067c25 */ /* 0x000fc8000f8e00ff */
[----:B------:R-:W-:Y:S01]  /*0af0*/  IMAD R8, R9, R13, R7 ;  /* 0x0000000d09087224 */ /* 0x000fe200078e0207 */
[----:B------:R-:W-:-:S03]  /*0b00*/  IADD3 R7, P0, PT, RZ, -R6, RZ ;  /* 0x80000006ff077210 */ /* 0x000fc60007f1e0ff */
[----:B------:R-:W-:Y:S02]  /*0b10*/  IMAD R6, R5, UR4, R8 ;  /* 0x0000000405067c24 */ /* 0x000fe4000f8e0208 */
[----:B------:R-:W-:-:S04]  /*0b20*/  IMAD.HI.U32 R8, R9, R7, RZ ;  /* 0x0000000709087227 */ /* 0x000fc800078e00ff */
[----:B------:R-:W-:-:S04]  /*0b30*/  IMAD.X R6, RZ, RZ, ~R6, P0 ;  /* 0x000000ffff067224 */ /* 0x000fc800000e0e06 */
[----:B------:R-:W-:-:S04]  /*0b40*/  IMAD.WIDE.U32 R8, P0, R9, R6, R8 ;  /* 0x0000000609087225 */ /* 0x000fc80007800008 */
[C---:B------:R-:W-:Y:S02]  /*0b50*/  IMAD R10, R5.reuse, R6, RZ ;  /* 0x00000006050a7224 */ /* 0x040fe400078e02ff */
[----:B------:R-:W-:-:S04]  /*0b60*/  IMAD.HI.U32 R9, P1, R5, R7, R8 ;  /* 0x0000000705097227 */ /* 0x000fc80007820008 */
[----:B------:R-:W-:Y:S01]  /*0b70*/  IMAD.HI.U32 R6, R5, R6, RZ ;  /* 0x0000000605067227 */ /* 0x000fe200078e00ff */
[----:B------:R-:W-:-:S03]  /*0b80*/  IADD3 R9, P2, PT, R10, R9, RZ ;  /* 0x000000090a097210 */ /* 0x000fc60007f5e0ff */
[----:B------:R-:W-:Y:S02]  /*0b90*/  IMAD.X R5, R6, 0x1, R5, P0 ;  /* 0x0000000106057824 */ /* 0x000fe400000e0605 */
[----:B------:R-:W-:-:S03]  /*0ba0*/  IMAD.HI.U32 R6, R9, R0, RZ ;  /* 0x0000000009067227 */ /* 0x000fc600078e00ff */
[----:B------:R-:W-:Y:S01]  /*0bb0*/  IADD3.X R5, PT, PT, RZ, RZ, R5, P2, P1 ;  /* 0x000000ffff057210 */ /* 0x000fe200017e2405 */
[----:B------:R-:W-:Y:S02]  /*0bc0*/  IMAD.MOV.U32 R7, RZ, RZ, RZ ;  /* 0x000000ffff077224 */ /* 0x000fe400078e00ff */
[----:B------:R-:W-:-:S04]  /*0bd0*/  IMAD.WIDE.U32 R6, R9, R15, R6 ;  /* 0x0000000f09067225 */ /* 0x000fc800078e0006 */
[C---:B------:R-:W-:Y:S02]  /*0be0*/  IMAD R9, R5.reuse, R15, RZ ;  /* 0x0000000f05097224 */ /* 0x040fe400078e02ff */
[----:B------:R-:W-:-:S04]  /*0bf0*/  IMAD.HI.U32 R6, P0, R5, R0, R6 ;  /* 0x0000000005067227 */ /* 0x000fc80007800006 */
[----:B------:R-:W-:Y:S01]  /*0c00*/  IMAD.HI.U32 R5, R5, R15, RZ ;  /* 0x0000000f05057227 */ /* 0x000fe200078e00ff */
[----:B------:R-:W-:-:S03]  /*0c10*/  IADD3 R8, P1, PT, R9, R6, RZ ;  /* 0x0000000609087210 */ /* 0x000fc60007f3e0ff */
[----:B------:R-:W-:Y:S02]  /*0c20*/  IMAD.X R5, RZ, RZ, R5, P0 ;  /* 0x000000ffff057224 */ /* 0x000fe400000e0605 */
[----:B------:R-:W-:-:S04]  /*0c30*/  IMAD.WIDE.U32 R6, R8, UR4, RZ ;  /* 0x0000000408067c25 */ /* 0x000fc8000f8e00ff */
[----:B------:R-:W-:Y:S02]  /*0c40*/  IMAD.X R5, RZ, RZ, R5, P1 ;  /* 0x000000ffff057224 */ /* 0x000fe400008e0605 */
[----:B------:R-:W-:Y:S01]  /*0c50*/  IMAD R10, R8, R13, R7 ;  /* 0x0000000d080a7224 */ /* 0x000fe200078e0207 */
[----:B------:R-:W-:-:S03]  /*0c60*/  IADD3 R7, P1, PT, -R6, R0, RZ ;  /* 0x0000000006077210 */ /* 0x000fc60007f3e1ff */
[----:B------:R-:W-:Y:S01]  /*0c70*/  IMAD R10, R5, UR4, R10 ;  /* 0x00000004050a7c24 */ /* 0x000fe2000f8e020a */
[----:B------:R-:W-:Y:S01]  /*0c80*/  ISETP.GE.U32.AND P0, PT, R7, UR4, PT ;  /* 0x0000000407007c0c */ /* 0x000fe2000bf06070 */
[----:B------:R-:W-:Y:S02]  /*0c90*/  VIADD R5, R8, 0x1 ;  /* 0x0000000108057836 */ /* 0x000fe40000000000 */
[----:B------:R-:W-:Y:S01]  /*0ca0*/  IMAD.X R12, R15, 0x1, ~R10, P1 ;  /* 0x000000010f0c7824 */ /* 0x000fe200008e0e0a */
[----:B------:R-:W-:-:S04]  /*0cb0*/  IADD3 R6, P1, PT, R7, -UR4, RZ ;  /* 0x8000000407067c10 */ /* 0x000fc8000ff3e0ff */
[C---:B------:R-:W-:Y:S01]  /*0cc0*/  ISETP.GE.U32.AND.EX P0, PT, R12.reuse, R13, PT, P0 ;  /* 0x0000000d0c00720c */ /* 0x040fe20003f06100 */
[----:B------:R-:W-:Y:S01]  /*0cd0*/  IMAD.X R10, R12, 0x1, ~R13, P1 ;  /* 0x000000010c0a7824 */ /* 0x000fe200008e0e0d */
[----:B------:R-:W-:Y:S02]  /*0ce0*/  ISETP.NE.U32.AND P1, PT, RZ, UR4, PT ;  /* 0x00000004ff007c0c */ /* 0x000fe4000bf25070 */
[----:B------:R-:W-:Y:S02]  /*0cf0*/  SEL R6, R6, R7, P0 ;  /* 0x0000000706067207 */ /* 0x000fe40000000000 */
[----:B------:R-:W-:Y:S02]  /*0d00*/  SEL R5, R5, R8, P0 ;  /* 0x0000000805057207 */ /* 0x000fe40000000000 */
[----:B------:R-:W-:Y:S02]  /*0d10*/  SEL R10, R10, R12, P0 ;  /* 0x0000000c0a0a7207 */ /* 0x000fe40000000000 */
[----:B------:R-:W-:Y:S01]  /*0d20*/  ISETP.GE.U32.AND P0, PT, R6, UR4, PT ;  /* 0x0000000406007c0c */ /* 0x000fe2000bf06070 */
[----:B------:R-:W-:Y:S01]  /*0d30*/  VIADD R8, R5, 0x1 ;  /* 0x0000000105087836 */ /* 0x000fe20000000000 */
[----:B------:R-:W-:-:S02]  /*0d40*/  ISETP.NE.AND.EX P1, PT, R13, RZ, PT, P1 ;  /* 0x000000ff0d00720c */ /* 0x000fc40003f25310 */
[----:B------:R-:W-:-:S04]  /*0d50*/  ISETP.GE.U32.AND.EX P0, PT, R10, R13, PT, P0 ;  /* 0x0000000d0a00720c */ /* 0x000fc80003f06100 */
[----:B------:R-:W-:Y:S01]  /*0d60*/  SEL R8, R8, R5, P0 ;  /* 0x0000000508087207 */ /* 0x000fe20000000000 */
[----:B------:R-:W-:-:S03]  /*0d70*/  IMAD.MOV.U32 R5, RZ, RZ, 0x0 ;  /* 0x00000000ff057424 */ /* 0x000fc600078e00ff */
[----:B------:R-:W-:Y:S01]  /*0d80*/  SEL R8, R8, 0xffffffff, P1 ;  /* 0xffffffff08087807 */ /* 0x000fe20000800000 */
[----:B------:R-:W-:Y:S06]  /*0d90*/  RET.REL.NODEC R4 `(_Z16life_step_kernelPKmPmii) ;  /* 0xfffffff004987950 */ /* 0x000fec0003c3ffff */
.L_x_8:
[----:B------:R-:W-:-:S00]  /*0da0*/  BRA `(.L_x_8) ;  /* 0xfffffffc00fc7947 */ /* 0x000fc0000383ffff */
[----:B------:R-:W-:-:S00]  /*0db0*/  NOP ;  /* 0x0000000000007918 */ /* 0x000fc00000000000 */
        /* <DEDUP_REMOVED lines=12> */
.L_x_9:


//--------------------- .nv.shared.reserved.0     --------------------------
	.section	.nv.shared.reserved.0,"aw",@nobits
	.weak		__nv_reservedSMEM_offset_0_alias
	.size		__nv_reservedSMEM_offset_0_alias, 0, 64
	.other		__nv_reservedSMEM_offset_0_alias,@"STO_CUDA_RESERVED_SHARED STV_DEFAULT"
__nv_reservedSMEM_offset_0_alias:
	.zero		0
	.zero		64


//--------------------- .nv.constant0._Z16life_step_kernelPKmPmii --------------------------
	.section	.nv.constant0._Z16life_step_kernelPKmPmii,"a",@progbits
	.sectionflags	@""
	.align	4
.nv.constant0._Z16life_step_kernelPKmPmii:
	.zero		920


//--------------------- SYMBOLS --------------------------

	.type		.nv.reservedSmem.offset0,@object
	.size		.nv.reservedSmem.offset0,0x4
